	.headerflags	@"EF_CUDA_TEXMODE_UNIFIED EF_CUDA_64BIT_ADDRESS EF_CUDA_ACCELERATORS EF_CUDA_SM90 EF_CUDA_VIRTUAL_SM(EF_CUDA_SM90)"
	.elftype	@"ET_EXEC"


//--------------------- .nv.info                  --------------------------
	.section	.nv.info,"",@"SHT_CUDA_INFO"
	.align	4


	//----- nvinfo : EIATTR_REGCOUNT
	.align		4
        /*0000*/ 	.byte	0x04, 0x2f
        /*0002*/ 	.short	(.L_1 - .L_0)
	.align		4
.L_0:
        /*0004*/ 	.word	index@(triton_poi_fused_reflection_pad1d_0)
        /*0008*/ 	.word	0x0000000c


	//----- nvinfo : EIATTR_MIN_STACK_SIZE
	.align		4
.L_1:
        /*000c*/ 	.byte	0x04, 0x12
        /*000e*/ 	.short	(.L_3 - .L_2)
	.align		4
.L_2:
        /*0010*/ 	.word	index@(triton_poi_fused_reflection_pad1d_0)
        /*0014*/ 	.word	0x00000000


	//----- nvinfo : EIATTR_FRAME_SIZE
	.align		4
.L_3:
        /*0018*/ 	.byte	0x04, 0x11
        /*001a*/ 	.short	(.L_5 - .L_4)
	.align		4
.L_4:
        /*001c*/ 	.word	index@(triton_poi_fused_reflection_pad1d_0)
        /*0020*/ 	.word	0x00000000


	//----- nvinfo : EIATTR_MIN_STACK_SIZE
	.align		4
.L_5:
        /*0024*/ 	.byte	0x04, 0x12
        /*0026*/ 	.short	(.L_7 - .L_6)
	.align		4
.L_6:
        /*0028*/ 	.word	index@(triton_poi_fused_reflection_pad1d_0)
        /*002c*/ 	.word	0x00000000
.L_7:


//--------------------- .nv.info.triton_poi_fused_reflection_pad1d_0 --------------------------
	.section	.nv.info.triton_poi_fused_reflection_pad1d_0,"",@"SHT_CUDA_INFO"
	.sectionflags	@""
	.align	4


	//----- nvinfo : EIATTR_CUDA_API_VERSION
	.align		4
        /*0000*/ 	.byte	0x04, 0x37
        /*0002*/ 	.short	(.L_9 - .L_8)
.L_8:
        /*0004*/ 	.word	0x0000007c


	//----- nvinfo : EIATTR_KPARAM_INFO
	.align		4
.L_9:
        /*0008*/ 	.byte	0x04, 0x17
        /*000a*/ 	.short	(.L_11 - .L_10)
.L_10:
        /*000c*/ 	.word	0x00000000
        /*0010*/ 	.short	0x0002
        /*0012*/ 	.short	0x0010
        /*0014*/ 	.byte	0x00, 0xf0, 0x11, 0x00


	//----- nvinfo : EIATTR_KPARAM_INFO
	.align		4
.L_11:
        /*0018*/ 	.byte	0x04, 0x17
        /*001a*/ 	.short	(.L_13 - .L_12)
.L_12:
        /*001c*/ 	.word	0x00000000
        /*0020*/ 	.short	0x0001
        /*0022*/ 	.short	0x0008
        /*0024*/ 	.byte	0x00, 0xf4, 0x21, 0x00


	//----- nvinfo : EIATTR_KPARAM_INFO
	.align		4
.L_13:
        /*0028*/ 	.byte	0x04, 0x17
        /*002a*/ 	.short	(.L_15 - .L_14)
.L_14:
        /*002c*/ 	.word	0x00000000
        /*0030*/ 	.short	0x0000
        /*0032*/ 	.short	0x0000
        /*0034*/ 	.byte	0x00, 0xf4, 0x21, 0x00


	//----- nvinfo : EIATTR_SPARSE_MMA_MASK
	.align		4
.L_15:
        /*0038*/ 	.byte	0x03, 0x50
        /*003a*/ 	.short	0x0000


	//----- nvinfo : EIATTR_MAXREG_COUNT
	.align		4
        /*003c*/ 	.byte	0x03, 0x1b
        /*003e*/ 	.short	0x00ff


	//----- nvinfo : EIATTR_EXIT_INSTR_OFFSETS
	.align		4
        /*0040*/ 	.byte	0x04, 0x1c
        /*0042*/ 	.short	(.L_17 - .L_16)


	//   ....[0]....
.L_16:
        /*0044*/ 	.word	0x00000230


	//   ....[1]....
        /*0048*/ 	.word	0x00000250


	//----- nvinfo : EIATTR_REQNTID
	.align		4
.L_17:
        /*004c*/ 	.byte	0x04, 0x10
        /*004e*/ 	.short	(.L_19 - .L_18)
.L_18:
        /*0050*/ 	.word	0x00000080
        /*0054*/ 	.word	0x00000001
        /*0058*/ 	.word	0x00000001


	//----- nvinfo : EIATTR_CBANK_PARAM_SIZE
	.align		4
.L_19:
        /*005c*/ 	.byte	0x03, 0x19
        /*005e*/ 	.short	0x0014


	//----- nvinfo : EIATTR_PARAM_CBANK
	.align		4
        /*0060*/ 	.byte	0x04, 0x0a
        /*0062*/ 	.short	(.L_21 - .L_20)
	.align		4
.L_20:
        /*0064*/ 	.word	index@(.nv.constant0.triton_poi_fused_reflection_pad1d_0)
        /*0068*/ 	.short	0x0210
        /*006a*/ 	.short	0x0014


	//----- nvinfo : EIATTR_SW_WAR
	.align		4
.L_21:
        /*006c*/ 	.byte	0x04, 0x36
        /*006e*/ 	.short	(.L_23 - .L_22)
.L_22:
        /*0070*/ 	.word	0x00000008
.L_23:


//--------------------- .nv.callgraph             --------------------------
	.section	.nv.callgraph,"",@"SHT_CUDA_CALLGRAPH"
	.align	4
	.sectionentsize	8
	.align		4
        /*0000*/ 	.word	0x00000000
	.align		4
        /*0004*/ 	.word	0xffffffff
	.align		4
        /*0008*/ 	.word	0x00000000
	.align		4
        /*000c*/ 	.word	0xfffffffe
	.align		4
        /*0010*/ 	.word	0x00000000
	.align		4
        /*0014*/ 	.word	0xfffffffd
	.align		4
        /*0018*/ 	.word	0x00000000
	.align		4
        /*001c*/ 	.word	0xfffffffc


//--------------------- .text.triton_poi_fused_reflection_pad1d_0 --------------------------
	.section	.text.triton_poi_fused_reflection_pad1d_0,"ax",@progbits
	.align	128
        .global         triton_poi_fused_reflection_pad1d_0
        .type           triton_poi_fused_reflection_pad1d_0,@function
        .size           triton_poi_fused_reflection_pad1d_0,(.L_x_1 - triton_poi_fused_reflection_pad1d_0)
        .other          triton_poi_fused_reflection_pad1d_0,@"STO_CUDA_ENTRY STV_DEFAULT"
triton_poi_fused_reflection_pad1d_0:
.text.triton_poi_fused_reflection_pad1d_0:
[----:B------:R-:W0:Y:S02]  /*0000*/  LDC R1, c[0x0][0x28] ;  /* 0x00000a00ff017b82 */ /* 0x000e240000000800 */
[----:B------:R-:W1:Y:S01]  /*0010*/  S2R R0, SR_TID.X ;  /* 0x0000000000007919 */ /* 0x000e620000002100 */
[----:B------:R-:W-:Y:S01]  /*0020*/  ULDC.64 UR4, c[0x0][0x208] ;  /* 0x0000820000047ab9 */ /* 0x000fe20000000a00 */
[----:B------:R-:W2:Y:S01]  /*0030*/  S2R R3, SR_CTAID.X ;  /* 0x0000000000037919 */ /* 0x000ea20000002500 */
[----:B-1----:R-:W-:-:S05]  /*0040*/  IMAD.SHL.U32 R0, R0, 0x2, RZ ;  /* 0x0000000200007824 */ /* 0x002fca00078e00ff */
[----:B------:R-:W-:-:S05]  /*0050*/  LOP3.LUT R0, R0, 0xfe, RZ, 0xc0, !PT ;  /* 0x000000fe00007812 */ /* 0x000fca00078ec0ff */
[----:B--2---:R-:W-:-:S04]  /*0060*/  IMAD R0, R3, 0x100, R0 ;  /* 0x0000010003007824 */ /* 0x004fc800078e0200 */
[C---:B------:R-:W-:Y:S01]  /*0070*/  IMAD.HI R3, R0.reuse, 0x66666667, RZ ;  /* 0x6666666700037827 */ /* 0x040fe200078e02ff */
[----:B------:R-:W-:Y:S02]  /*0080*/  IADD3 R2, R0, 0x1, RZ ;  /* 0x0000000100027810 */ /* 0x000fe40007ffe0ff */
[----:B------:R-:W-:Y:S02]  /*0090*/  ISETP.GE.AND P0, PT, R0, 0x1400, PT ;  /* 0x000014000000780c */ /* 0x000fe40003f06270 */
[----:B------:R-:W-:Y:S01]  /*00a0*/  SHF.R.U32.HI R4, RZ, 0x1f, R3 ;  /* 0x0000001fff047819 */ /* 0x000fe20000011603 */
[----:B------:R-:W-:-:S03]  /*00b0*/  IMAD.HI R6, R2, 0x66666667, RZ ;  /* 0x6666666702067827 */ /* 0x000fc600078e02ff */
[----:B------:R-:W-:Y:S02]  /*00c0*/  LEA.HI.SX32 R5, R3, R4, 0x1e ;  /* 0x0000000403057211 */ /* 0x000fe400078ff2ff */
[----:B------:R-:W-:-:S03]  /*00d0*/  SHF.R.U32.HI R7, RZ, 0x1f, R6 ;  /* 0x0000001fff077819 */ /* 0x000fc60000011606 */
[----:B------:R-:W-:Y:S01]  /*00e0*/  IMAD R3, R5, -0xa, R0 ;  /* 0xfffffff605037824 */ /* 0x000fe200078e0200 */
[----:B------:R-:W-:-:S03]  /*00f0*/  LEA.HI.SX32 R7, R6, R7, 0x1e ;  /* 0x0000000706077211 */ /* 0x000fc600078ff2ff */
[----:B------:R-:W-:Y:S02]  /*0100*/  VIADD R4, R3, 0xfffffffd ;  /* 0xfffffffd03047836 */ /* 0x000fe40000000000 */
[----:B------:R-:W-:Y:S02]  /*0110*/  IMAD R7, R7, -0xa, R2 ;  /* 0xfffffff607077824 */ /* 0x000fe400078e0202 */
[----:B------:R-:W1:Y:S01]  /*0120*/  LDC.64 R2, c[0x0][0x210] ;  /* 0x00008400ff027b82 */ /* 0x000e620000000a00 */
[----:B------:R-:W-:Y:S02]  /*0130*/  IABS R4, R4 ;  /* 0x0000000400047213 */ /* 0x000fe40000000000 */
[----:B------:R-:W-:-:S03]  /*0140*/  IADD3 R7, R7, -0x3, RZ ;  /* 0xfffffffd07077810 */ /* 0x000fc60007ffe0ff */
[----:B------:R-:W-:Y:S01]  /*0150*/  VIADD R4, R4, 0xfffffffd ;  /* 0xfffffffd04047836 */ /* 0x000fe20000000000 */
[----:B------:R-:W-:-:S04]  /*0160*/  IABS R6, R7 ;  /* 0x0000000700067213 */ /* 0x000fc80000000000 */
[----:B------:R-:W-:Y:S02]  /*0170*/  IADD3 R6, R6, -0x3, RZ ;  /* 0xfffffffd06067810 */ /* 0x000fe40007ffe0ff */
[----:B------:R-:W-:Y:S02]  /*0180*/  IABS R4, R4 ;  /* 0x0000000400047213 */ /* 0x000fe40000000000 */
[----:B------:R-:W-:-:S03]  /*0190*/  IABS R6, R6 ;  /* 0x0000000600067213 */ /* 0x000fc60000000000 */
[C---:B------:R-:W-:Y:S01]  /*01a0*/  IMAD R7, R5.reuse, 0x4, -R4 ;  /* 0x0000000405077824 */ /* 0x040fe200078e0a04 */
[----:B------:R-:W-:-:S03]  /*01b0*/  LEA R9, R5, -R6, 0x2 ;  /* 0x8000000605097211 */ /* 0x000fc600078e10ff */
[--C-:B-1----:R-:W-:Y:S02]  /*01c0*/  IMAD.WIDE R4, R7, 0x4, R2.reuse ;  /* 0x0000000407047825 */ /* 0x102fe400078e0202 */
[----:B------:R-:W1:Y:S02]  /*01d0*/  LDC.64 R6, c[0x0][0x218] ;  /* 0x00008600ff067b82 */ /* 0x000e640000000a00 */
[----:B------:R-:W-:Y:S01]  /*01e0*/  IMAD.WIDE R2, R9, 0x4, R2 ;  /* 0x0000000409027825 */ /* 0x000fe200078e0202 */
[----:B------:R-:W-:-:S06]  /*01f0*/  CS2R R8, SRZ ;  /* 0x0000000000087805 */ /* 0x000fcc000001ff00 */
[----:B------:R2:W5:Y:S04]  /*0200*/  @!P0 LDG.E.EL R8, desc[UR4][R4.64+0xc] ;  /* 0x00000c0404088981 */ /* 0x000568000c2e1900 */
[----:B------:R2:W5:Y:S01]  /*0210*/  @!P0 LDG.E.EL R9, desc[UR4][R2.64+0xc] ;  /* 0x00000c0402098981 */ /* 0x000562000c2e1900 */
[----:B-1----:R-:W-:Y:S01]  /*0220*/  IMAD.WIDE R6, R0, 0x4, R6 ;  /* 0x0000000400067825 */ /* 0x002fe200078e0206 */
[----:B--2---:R-:W-:Y:S06]  /*0230*/  @P0 EXIT ;  /* 0x000000000000094d */ /* 0x004fec0003800000 */
[----:B-----5:R-:W-:Y:S01]  /*0240*/  STG.E.64 desc[UR4][R6.64], R8 ;  /* 0x0000000806007986 */ /* 0x020fe2000c101b04 */
[----:B------:R-:W-:Y:S05]  /*0250*/  EXIT ;  /* 0x000000000000794d */ /* 0x000fea0003800000 */
.L_x_0:
[----:B------:R-:W-:-:S00]  /*0260*/  BRA `(.L_x_0) ;  /* 0xfffffffc00fc7947 */ /* 0x000fc0000383ffff */
[----:B------:R-:W-:-:S00]  /*0270*/  NOP ;  /* 0x0000000000007918 */ /* 0x000fc00000000000 */
        /* <DEDUP_REMOVED lines=8> */
.L_x_1:


//--------------------- .nv.constant0.triton_poi_fused_reflection_pad1d_0 --------------------------
	.section	.nv.constant0.triton_poi_fused_reflection_pad1d_0,"a",@progbits
	.sectionflags	@""
	.align	4
.nv.constant0.triton_poi_fused_reflection_pad1d_0:
	.zero		548
